//
// Generated by NVIDIA NVVM Compiler
//
// Compiler Build ID: CL-36424714
// Cuda compilation tools, release 13.0, V13.0.88
// Based on NVVM 20.0.0
//

.version 9.0
.target sm_100
.address_size 64

	// .globl	template_op_kernel0

.visible .entry template_op_kernel0(
	.param .u64 .ptr .align 1 template_op_kernel0_param_0,
	.param .u64 .ptr .align 1 template_op_kernel0_param_1
)
.maxntid 32
{
	.reg .pred 	%p<2>;
	.reg .b16 	%rs<17>;
	.reg .b32 	%r<51>;
	.reg .b64 	%rd<37>;

	ld.param.u64 	%rd3, [template_op_kernel0_param_0];
	ld.param.u64 	%rd4, [template_op_kernel0_param_1];
	cvta.to.global.u64 	%rd1, %rd4;
	cvta.to.global.u64 	%rd2, %rd3;
	mov.u32 	%r6, %ctaid.y;
	mov.u32 	%r7, %ctaid.x;
	mul.lo.s32 	%r8, %r7, 458752;
	mad.lo.s32 	%r9, %r6, 25690112, %r8;
	mov.u32 	%r10, %ctaid.z;
	shl.b32 	%r11, %r10, 10;
	mov.u32 	%r12, %tid.z;
	shl.b32 	%r13, %r12, 4;
	and.b32  	%r14, %r13, 256;
	and.b32  	%r15, %r12, 15;
	add.s32 	%r16, %r9, %r11;
	or.b32  	%r17, %r16, %r15;
	or.b32  	%r1, %r17, %r14;
	mul.lo.s32 	%r18, %r6, 7168;
	shl.b32 	%r19, %r7, 7;
	shl.b32 	%r20, %r10, 6;
	or.b32  	%r21, %r18, %r12;
	add.s32 	%r22, %r21, %r19;
	add.s32 	%r2, %r22, %r20;
	mov.b32 	%r50, 0;
$L__BB0_1:
	shl.b32 	%r23, %r50, 9;
	and.b32  	%r24, %r23, 57344;
	shl.b32 	%r25, %r50, 4;
	and.b32  	%r26, %r25, 128;
	add.s32 	%r27, %r1, %r24;
	add.s32 	%r28, %r27, %r26;
	mul.wide.u32 	%rd5, %r28, 2;
	add.s64 	%rd6, %rd1, %rd5;
	mad.lo.s32 	%r29, %r50, 401408, %r2;
	mul.wide.u32 	%rd7, %r29, 2;
	add.s64 	%rd8, %rd2, %rd7;
	ld.global.nc.u16 	%rs1, [%rd8];
	st.global.u16 	[%rd6], %rs1;
	ld.global.nc.u16 	%rs2, [%rd8+64];
	st.global.u16 	[%rd6+1024], %rs2;
	add.s32 	%r30, %r25, 16;
	and.b32  	%r31, %r30, 144;
	add.s32 	%r32, %r27, %r31;
	mul.wide.u32 	%rd9, %r32, 2;
	add.s64 	%rd10, %rd1, %rd9;
	add.s32 	%r33, %r29, 401408;
	mul.wide.u32 	%rd11, %r33, 2;
	add.s64 	%rd12, %rd2, %rd11;
	ld.global.nc.u16 	%rs3, [%rd12];
	st.global.u16 	[%rd10], %rs3;
	ld.global.nc.u16 	%rs4, [%rd12+64];
	st.global.u16 	[%rd10+1024], %rs4;
	add.s32 	%r34, %r25, 32;
	and.b32  	%r35, %r34, 160;
	add.s32 	%r36, %r27, %r35;
	mul.wide.u32 	%rd13, %r36, 2;
	add.s64 	%rd14, %rd1, %rd13;
	add.s32 	%r37, %r29, 802816;
	mul.wide.u32 	%rd15, %r37, 2;
	add.s64 	%rd16, %rd2, %rd15;
	ld.global.nc.u16 	%rs5, [%rd16];
	st.global.u16 	[%rd14], %rs5;
	ld.global.nc.u16 	%rs6, [%rd16+64];
	st.global.u16 	[%rd14+1024], %rs6;
	add.s32 	%r38, %r32, 32;
	mul.wide.u32 	%rd17, %r38, 2;
	add.s64 	%rd18, %rd1, %rd17;
	add.s32 	%r39, %r29, 1204224;
	mul.wide.u32 	%rd19, %r39, 2;
	add.s64 	%rd20, %rd2, %rd19;
	ld.global.nc.u16 	%rs7, [%rd20];
	st.global.u16 	[%rd18], %rs7;
	ld.global.nc.u16 	%rs8, [%rd20+64];
	st.global.u16 	[%rd18+1024], %rs8;
	add.s32 	%r40, %r25, 64;
	and.b32  	%r41, %r40, 192;
	add.s32 	%r42, %r27, %r41;
	mul.wide.u32 	%rd21, %r42, 2;
	add.s64 	%rd22, %rd1, %rd21;
	add.s32 	%r43, %r29, 1605632;
	mul.wide.u32 	%rd23, %r43, 2;
	add.s64 	%rd24, %rd2, %rd23;
	ld.global.nc.u16 	%rs9, [%rd24];
	st.global.u16 	[%rd22], %rs9;
	ld.global.nc.u16 	%rs10, [%rd24+64];
	st.global.u16 	[%rd22+1024], %rs10;
	add.s32 	%r44, %r32, 64;
	mul.wide.u32 	%rd25, %r44, 2;
	add.s64 	%rd26, %rd1, %rd25;
	add.s32 	%r45, %r29, 2007040;
	mul.wide.u32 	%rd27, %r45, 2;
	add.s64 	%rd28, %rd2, %rd27;
	ld.global.nc.u16 	%rs11, [%rd28];
	st.global.u16 	[%rd26], %rs11;
	ld.global.nc.u16 	%rs12, [%rd28+64];
	st.global.u16 	[%rd26+1024], %rs12;
	add.s32 	%r46, %r36, 64;
	mul.wide.u32 	%rd29, %r46, 2;
	add.s64 	%rd30, %rd1, %rd29;
	add.s32 	%r47, %r29, 2408448;
	mul.wide.u32 	%rd31, %r47, 2;
	add.s64 	%rd32, %rd2, %rd31;
	ld.global.nc.u16 	%rs13, [%rd32];
	st.global.u16 	[%rd30], %rs13;
	ld.global.nc.u16 	%rs14, [%rd32+64];
	st.global.u16 	[%rd30+1024], %rs14;
	add.s32 	%r48, %r32, 96;
	mul.wide.u32 	%rd33, %r48, 2;
	add.s64 	%rd34, %rd1, %rd33;
	add.s32 	%r49, %r29, 2809856;
	mul.wide.u32 	%rd35, %r49, 2;
	add.s64 	%rd36, %rd2, %rd35;
	ld.global.nc.u16 	%rs15, [%rd36];
	st.global.u16 	[%rd34], %rs15;
	ld.global.nc.u16 	%rs16, [%rd36+64];
	st.global.u16 	[%rd34+1024], %rs16;
	add.s32 	%r50, %r50, 8;
	setp.ne.s32 	%p1, %r50, 128;
	@%p1 bra 	$L__BB0_1;
	ret;

}


// ===== COMPILED SASS (sm_100) =====

	.target	sm_100

	.elftype	@"ET_EXEC"


//--------------------- .note.nv.tkinfo           --------------------------
	.section	.note.nv.tkinfo,"",@"SHT_NOTE"
	.sectionflags	@"SHF_NOTE_NV_TKINFO"
	.tkinfo
        /*0018*/ 	.word	0x00000002
        /*0030*/ 	.string	""
        /*0030*/ 	.string	"ptxas"
        /*0030*/ 	.string	"Cuda compilation tools, release 13.0, V13.0.88"
        /*0030*/ 	.string	"Build cuda_13.0.r13.0/compiler.36424714_0"
        /*0030*/ 	.string	"-arch sm_100 -m 64 "



//--------------------- .note.nv.cuinfo           --------------------------
	.section	.note.nv.cuinfo,"",@"SHT_NOTE"
	.sectionflags	@"SHF_NOTE_NV_CUINFO"
        /*0018*/ 	.short	0x0002
        /*001a*/ 	.short	0x0064
        /*001c*/ 	.short	0x0082
	.zero		2


//--------------------- .nv.info                  --------------------------
	.section	.nv.info,"",@"SHT_CUDA_INFO"
	.align	4


	//----- nvinfo : EIATTR_REGCOUNT
	.align		4
        /*0000*/ 	.byte	0x04, 0x2f
        /*0002*/ 	.short	(.L_1 - .L_0)
	.align		4
.L_0:
        /*0004*/ 	.word	index@(template_op_kernel0)
        /*0008*/ 	.word	0x0000002c


	//----- nvinfo : EIATTR_FRAME_SIZE
	.align		4
.L_1:
        /*000c*/ 	.byte	0x04, 0x11
        /*000e*/ 	.short	(.L_3 - .L_2)
	.align		4
.L_2:
        /*0010*/ 	.word	index@(template_op_kernel0)
        /*0014*/ 	.word	0x00000000


	//----- nvinfo : EIATTR_MIN_STACK_SIZE
	.align		4
.L_3:
        /*0018*/ 	.byte	0x04, 0x12
        /*001a*/ 	.short	(.L_5 - .L_4)
	.align		4
.L_4:
        /*001c*/ 	.word	index@(template_op_kernel0)
        /*0020*/ 	.word	0x00000000
.L_5:


//--------------------- .nv.compat                --------------------------
	.section	.nv.compat,"",@"SHT_CUDA_COMPAT_INFO"
	.align	4
        /*0000*/ 	.byte	0x02, 0x09, 0x00, 0x00, 0x02, 0x02, 0x01, 0x00, 0x02, 0x05, 0x05, 0x00, 0x03, 0x07, 0x01, 0x01
        /*0010*/ 	.byte	0x02, 0x03, 0x00, 0x00, 0x02, 0x06, 0x01, 0x00, 0x04, 0x0b, 0x08, 0x00, 0x09, 0x00, 0x00, 0x00
        /*0020*/ 	.byte	0x00, 0x00, 0x00, 0x00


//--------------------- .nv.info.template_op_kernel0 --------------------------
	.section	.nv.info.template_op_kernel0,"",@"SHT_CUDA_INFO"
	.sectionflags	@""
	.align	4


	//----- nvinfo : EIATTR_CUDA_API_VERSION
	.align		4
        /*0000*/ 	.byte	0x04, 0x37
        /*0002*/ 	.short	(.L_7 - .L_6)
.L_6:
        /*0004*/ 	.word	0x00000082


	//----- nvinfo : EIATTR_KPARAM_INFO
	.align		4
.L_7:
        /*0008*/ 	.byte	0x04, 0x17
        /*000a*/ 	.short	(.L_9 - .L_8)
.L_8:
        /*000c*/ 	.word	0x00000000
        /*0010*/ 	.short	0x0001
        /*0012*/ 	.short	0x0008
        /*0014*/ 	.byte	0x00, 0xf5, 0x21, 0x00


	//----- nvinfo : EIATTR_KPARAM_INFO
	.align		4
.L_9:
        /*0018*/ 	.byte	0x04, 0x17
        /*001a*/ 	.short	(.L_11 - .L_10)
.L_10:
        /*001c*/ 	.word	0x00000000
        /*0020*/ 	.short	0x0000
        /*0022*/ 	.short	0x0000
        /*0024*/ 	.byte	0x00, 0xf5, 0x21, 0x00


	//----- nvinfo : EIATTR_SPARSE_MMA_MASK
	.align		4
.L_11:
        /*0028*/ 	.byte	0x03, 0x50
        /*002a*/ 	.short	0x0000


	//----- nvinfo : EIATTR_MAXREG_COUNT
	.align		4
        /*002c*/ 	.byte	0x03, 0x1b
        /*002e*/ 	.short	0x00ff


	//----- nvinfo : EIATTR_MERCURY_ISA_VERSION
	.align		4
        /*0030*/ 	.byte	0x03, 0x5f
        /*0032*/ 	.short	0x0101


	//----- nvinfo : EIATTR_VRC_CTA_INIT_COUNT
	.align		4
        /*0034*/ 	.byte	0x02, 0x4a
	.zero		1
	.zero		1


	//----- nvinfo : EIATTR_EXIT_INSTR_OFFSETS
	.align		4
        /*0038*/ 	.byte	0x04, 0x1c
        /*003a*/ 	.short	(.L_13 - .L_12)


	//   ....[0]....
.L_12:
        /*003c*/ 	.word	0x00000620


	//----- nvinfo : EIATTR_MAX_THREADS
	.align		4
.L_13:
        /*0040*/ 	.byte	0x04, 0x05
        /*0042*/ 	.short	(.L_15 - .L_14)
.L_14:
        /*0044*/ 	.word	0x00000020
        /*0048*/ 	.word	0x00000001
        /*004c*/ 	.word	0x00000001


	//----- nvinfo : EIATTR_CBANK_PARAM_SIZE
	.align		4
.L_15:
        /*0050*/ 	.byte	0x03, 0x19
        /*0052*/ 	.short	0x0010


	//----- nvinfo : EIATTR_PARAM_CBANK
	.align		4
        /*0054*/ 	.byte	0x04, 0x0a
        /*0056*/ 	.short	(.L_17 - .L_16)
	.align		4
.L_16:
        /*0058*/ 	.word	index@(.nv.constant0.template_op_kernel0)
        /*005c*/ 	.short	0x0380
        /*005e*/ 	.short	0x0010


	//----- nvinfo : EIATTR_SW_WAR
	.align		4
.L_17:
        /*0060*/ 	.byte	0x04, 0x36
        /*0062*/ 	.short	(.L_19 - .L_18)
.L_18:
        /*0064*/ 	.word	0x00000008
.L_19:


//--------------------- .nv.callgraph             --------------------------
	.section	.nv.callgraph,"",@"SHT_CUDA_CALLGRAPH"
	.align	4
	.sectionentsize	8
	.align		4
        /*0000*/ 	.word	0x00000000
	.align		4
        /*0004*/ 	.word	0xffffffff
	.align		4
        /*0008*/ 	.word	0x00000000
	.align		4
        /*000c*/ 	.word	0xfffffffe
	.align		4
        /*0010*/ 	.word	0x00000000
	.align		4
        /*0014*/ 	.word	0xfffffffd
	.align		4
        /*0018*/ 	.word	0x00000000
	.align		4
        /*001c*/ 	.word	0xfffffffc


//--------------------- .text.template_op_kernel0 --------------------------
	.section	.text.template_op_kernel0,"ax",@progbits
	.align	128
        .global         template_op_kernel0
        .type           template_op_kernel0,@function
        .size           template_op_kernel0,(.L_x_2 - template_op_kernel0)
        .other          template_op_kernel0,@"STO_CUDA_ENTRY STV_DEFAULT"
template_op_kernel0:
.text.template_op_kernel0:
[----:B------:R-:W-:Y:S01]  /*0000*/  LDC R1, c[0x0][0x37c] ;  /* 0x0000df00ff017b82 */ /* 0x000fe20000000800 */
[----:B------:R-:W0:Y:S07]  /*0010*/  S2R R7, SR_CTAID.Y ;  /* 0x0000000000077919 */ /* 0x000e2e0000002600 */
[----:B------:R-:W1:Y:S01]  /*0020*/  LDC.64 R2, c[0x0][0x380] ;  /* 0x0000e000ff027b82 */ /* 0x000e620000000a00 */
[----:B------:R-:W2:Y:S01]  /*0030*/  LDCU.64 UR4, c[0x0][0x358] ;  /* 0x00006b00ff0477ac */ /* 0x000ea20008000a00 */
[----:B------:R-:W0:Y:S01]  /*0040*/  S2R R9, SR_CTAID.X ;  /* 0x0000000000097919 */ /* 0x000e220000002500 */
[----:B------:R-:W3:Y:S05]  /*0050*/  S2R R11, SR_CTAID.Z ;  /* 0x00000000000b7919 */ /* 0x000eea0000002700 */
[----:B------:R-:W4:Y:S01]  /*0060*/  LDC.64 R4, c[0x0][0x388] ;  /* 0x0000e200ff047b82 */ /* 0x000f220000000a00 */
[----:B------:R-:W5:Y:S01]  /*0070*/  S2R R8, SR_TID.Z ;  /* 0x0000000000087919 */ /* 0x000f620000002300 */
[----:B0-----:R-:W-:-:S02]  /*0080*/  IMAD R0, R7, 0x38, R9 ;  /* 0x0000003807007824 */ /* 0x001fc400078e0209 */
[----:B------:R-:W-:Y:S02]  /*0090*/  IMAD R7, R7, 0x1c00, RZ ;  /* 0x00001c0007077824 */ /* 0x000fe400078e02ff */
[----:B---3--:R-:W-:Y:S01]  /*00a0*/  IMAD R13, R0, 0x1c0, R11 ;  /* 0x000001c0000d7824 */ /* 0x008fe200078e020b */
[C---:B-----5:R-:W-:Y:S02]  /*00b0*/  LOP3.LUT R6, R8.reuse, 0xf, RZ, 0xc0, !PT ;  /* 0x0000000f08067812 */ /* 0x060fe400078ec0ff */
[----:B------:R-:W-:Y:S02]  /*00c0*/  SHF.L.U32 R0, R8, 0x4, RZ ;  /* 0x0000000408007819 */ /* 0x000fe400000006ff */
[----:B------:R-:W-:Y:S02]  /*00d0*/  LOP3.LUT R8, R7, R8, RZ, 0xfc, !PT ;  /* 0x0000000807087212 */ /* 0x000fe400078efcff */
[----:B------:R-:W-:Y:S02]  /*00e0*/  LEA R7, R13, R6, 0xa ;  /* 0x000000060d077211 */ /* 0x000fe400078e50ff */
[----:B------:R-:W-:Y:S01]  /*00f0*/  LOP3.LUT R0, R0, 0x100, RZ, 0xc0, !PT ;  /* 0x0000010000007812 */ /* 0x000fe200078ec0ff */
[----:B------:R-:W-:-:S03]  /*0100*/  IMAD R6, R9, 0x80, R8 ;  /* 0x0000008009067824 */ /* 0x000fc600078e0208 */
[----:B------:R-:W-:Y:S01]  /*0110*/  IADD3 R0, PT, PT, R0, R7, RZ ;  /* 0x0000000700007210 */ /* 0x000fe20007ffe0ff */
[----:B------:R-:W-:Y:S01]  /*0120*/  IMAD.MOV.U32 R7, RZ, RZ, RZ ;  /* 0x000000ffff077224 */ /* 0x000fe200078e00ff */
[----:B-12---:R-:W-:-:S07]  /*0130*/  LEA R6, R11, R6, 0x6 ;  /* 0x000000060b067211 */ /* 0x006fce00078e30ff */
.L_x_0:
[----:B-1----:R-:W-:-:S04]  /*0140*/  IMAD R11, R7, 0x62000, R6 ;  /* 0x00062000070b7824 */ /* 0x002fc800078e0206 */
[C-C-:B------:R-:W-:Y:S01]  /*0150*/  IMAD.WIDE.U32 R14, R11.reuse, 0x2, R2.reuse ;  /* 0x000000020b0e7825 */ /* 0x140fe200078e0002 */
[C---:B------:R-:W-:Y:S02]  /*0160*/  IADD3 R23, PT, PT, R11.reuse, 0x62000, RZ ;  /* 0x000620000b177810 */ /* 0x040fe40007ffe0ff */
[C---:B------:R-:W-:Y:S01]  /*0170*/  IADD3 R25, PT, PT, R11.reuse, 0xc4000, RZ ;  /* 0x000c40000b197810 */ /* 0x040fe20007ffe0ff */
[C---:B------:R-:W-:Y:S01]  /*0180*/  VIADD R27, R11.reuse, 0x126000 ;  /* 0x001260000b1b7836 */ /* 0x040fe20000000000 */
[----:B------:R-:W-:Y:S01]  /*0190*/  IADD3 R29, PT, PT, R11, 0x188000, RZ ;  /* 0x001880000b1d7810 */ /* 0x000fe20007ffe0ff */
[--C-:B------:R-:W-:Y:S01]  /*01a0*/  IMAD.WIDE.U32 R22, R23, 0x2, R2.reuse ;  /* 0x0000000217167825 */ /* 0x100fe200078e0002 */
[----:B------:R-:W2:Y:S01]  /*01b0*/  LDG.E.U16.CONSTANT R8, desc[UR4][R14.64] ;  /* 0x000000040e087981 */ /* 0x000ea2000c1e9500 */
[----:B------:R-:W-:Y:S02]  /*01c0*/  IADD3 R31, PT, PT, R11, 0x1ea000, RZ ;  /* 0x001ea0000b1f7810 */ /* 0x000fe40007ffe0ff */
[--C-:B------:R-:W-:Y:S01]  /*01d0*/  IMAD.WIDE.U32 R24, R25, 0x2, R2.reuse ;  /* 0x0000000219187825 */ /* 0x100fe200078e0002 */
[----:B------:R0:W3:Y:S03]  /*01e0*/  LDG.E.U16.CONSTANT R9, desc[UR4][R14.64+0x40] ;  /* 0x000040040e097981 */ /* 0x0000e6000c1e9500 */
[--C-:B------:R-:W-:Y:S01]  /*01f0*/  IMAD.WIDE.U32 R26, R27, 0x2, R2.reuse ;  /* 0x000000021b1a7825 */ /* 0x100fe200078e0002 */
[----:B------:R-:W5:Y:S03]  /*0200*/  LDG.E.U16.CONSTANT R10, desc[UR4][R22.64] ;  /* 0x00000004160a7981 */ /* 0x000f66000c1e9500 */
[--C-:B------:R-:W-:Y:S01]  /*0210*/  IMAD.WIDE.U32 R28, R29, 0x2, R2.reuse ;  /* 0x000000021d1c7825 */ /* 0x100fe200078e0002 */
[----:B------:R1:W5:Y:S03]  /*0220*/  LDG.E.U16.CONSTANT R12, desc[UR4][R22.64+0x40] ;  /* 0x00004004160c7981 */ /* 0x000366000c1e9500 */
[C---:B0-----:R-:W-:Y:S01]  /*0230*/  VIADD R15, R11.reuse, 0x24c000 ;  /* 0x0024c0000b0f7836 */ /* 0x041fe20000000000 */
[----:B------:R-:W-:Y:S01]  /*0240*/  IADD3 R11, PT, PT, R11, 0x2ae000, RZ ;  /* 0x002ae0000b0b7810 */ /* 0x000fe20007ffe0ff */
[--C-:B------:R-:W-:Y:S01]  /*0250*/  IMAD.WIDE.U32 R30, R31, 0x2, R2.reuse ;  /* 0x000000021f1e7825 */ /* 0x100fe200078e0002 */
[----:B------:R-:W5:Y:S04]  /*0260*/  LDG.E.U16.CONSTANT R13, desc[UR4][R24.64] ;  /* 0x00000004180d7981 */ /* 0x000f68000c1e9500 */
[----:B------:R0:W5:Y:S01]  /*0270*/  LDG.E.U16.CONSTANT R20, desc[UR4][R24.64+0x40] ;  /* 0x0000400418147981 */ /* 0x000162000c1e9500 */
[----:B-1----:R-:W-:-:S03]  /*0280*/  IMAD.WIDE.U32 R22, R15, 0x2, R2 ;  /* 0x000000020f167825 */ /* 0x002fc600078e0002 */
[----:B------:R-:W5:Y:S04]  /*0290*/  LDG.E.U16.CONSTANT R19, desc[UR4][R26.64] ;  /* 0x000000041a137981 */ /* 0x000f68000c1e9500 */
[----:B------:R1:W5:Y:S01]  /*02a0*/  LDG.E.U16.CONSTANT R16, desc[UR4][R26.64+0x40] ;  /* 0x000040041a107981 */ /* 0x000362000c1e9500 */
[----:B0-----:R-:W-:-:S03]  /*02b0*/  IMAD.WIDE.U32 R24, R11, 0x2, R2 ;  /* 0x000000020b187825 */ /* 0x001fc600078e0002 */
[----:B------:R-:W5:Y:S04]  /*02c0*/  LDG.E.U16.CONSTANT R14, desc[UR4][R28.64] ;  /* 0x000000041c0e7981 */ /* 0x000f68000c1e9500 */
[----:B------:R0:W5:Y:S04]  /*02d0*/  LDG.E.U16.CONSTANT R15, desc[UR4][R28.64+0x40] ;  /* 0x000040041c0f7981 */ /* 0x000168000c1e9500 */
[----:B------:R-:W5:Y:S04]  /*02e0*/  LDG.E.U16.CONSTANT R11, desc[UR4][R30.64] ;  /* 0x000000041e0b7981 */ /* 0x000f68000c1e9500 */
[----:B------:R-:W5:Y:S04]  /*02f0*/  LDG.E.U16.CONSTANT R18, desc[UR4][R30.64+0x40] ;  /* 0x000040041e127981 */ /* 0x000f68000c1e9500 */
[----:B------:R-:W5:Y:S04]  /*0300*/  LDG.E.U16.CONSTANT R17, desc[UR4][R22.64] ;  /* 0x0000000416117981 */ /* 0x000f68000c1e9500 */
[----:B------:R-:W5:Y:S04]  /*0310*/  LDG.E.U16.CONSTANT R37, desc[UR4][R22.64+0x40] ;  /* 0x0000400416257981 */ /* 0x000f68000c1e9500 */
[----:B------:R-:W5:Y:S04]  /*0320*/  LDG.E.U16.CONSTANT R39, desc[UR4][R24.64] ;  /* 0x0000000418277981 */ /* 0x000f68000c1e9500 */
[----:B------:R4:W5:Y:S01]  /*0330*/  LDG.E.U16.CONSTANT R41, desc[UR4][R24.64+0x40] ;  /* 0x0000400418297981 */ /* 0x000962000c1e9500 */
[C---:B------:R-:W-:Y:S01]  /*0340*/  SHF.L.U32 R21, R7.reuse, 0x9, RZ ;  /* 0x0000000907157819 */ /* 0x040fe200000006ff */
[C---:B-1----:R-:W-:Y:S01]  /*0350*/  IMAD.SHL.U32 R26, R7.reuse, 0x10, RZ ;  /* 0x00000010071a7824 */ /* 0x042fe200078e00ff */
[----:B------:R-:W-:-:S02]  /*0360*/  IADD3 R7, PT, PT, R7, 0x8, RZ ;  /* 0x0000000807077810 */ /* 0x000fc40007ffe0ff */
[----:B------:R-:W-:Y:S02]  /*0370*/  LOP3.LUT R21, R21, 0xe000, RZ, 0xc0, !PT ;  /* 0x0000e00015157812 */ /* 0x000fe400078ec0ff */
[----:B0-----:R-:W-:Y:S02]  /*0380*/  IADD3 R29, PT, PT, R26, 0x10, RZ ;  /* 0x000000101a1d7810 */ /* 0x001fe40007ffe0ff */
[----:B------:R-:W-:Y:S01]  /*0390*/  IADD3 R28, PT, PT, R0, R21, RZ ;  /* 0x00000015001c7210 */ /* 0x000fe20007ffe0ff */
[C---:B------:R-:W-:Y:S01]  /*03a0*/  VIADD R21, R26.reuse, 0x20 ;  /* 0x000000201a157836 */ /* 0x040fe20000000000 */
[----:B------:R-:W-:Y:S02]  /*03b0*/  LOP3.LUT R29, R29, 0x90, RZ, 0xc0, !PT ;  /* 0x000000901d1d7812 */ /* 0x000fe400078ec0ff */
[C---:B------:R-:W-:Y:S02]  /*03c0*/  LOP3.LUT R27, R26.reuse, 0x80, RZ, 0xc0, !PT ;  /* 0x000000801a1b7812 */ /* 0x040fe400078ec0ff */
[----:B------:R-:W-:-:S02]  /*03d0*/  IADD3 R26, PT, PT, R26, 0x40, RZ ;  /* 0x000000401a1a7810 */ /* 0x000fc40007ffe0ff */
[----:B----4-:R-:W-:Y:S01]  /*03e0*/  LOP3.LUT R25, R21, 0xa0, RZ, 0xc0, !PT ;  /* 0x000000a015197812 */ /* 0x010fe200078ec0ff */
[----:B------:R-:W-:Y:S01]  /*03f0*/  IMAD.IADD R21, R28, 0x1, R29 ;  /* 0x000000011c157824 */ /* 0x000fe200078e021d */
[----:B------:R-:W-:Y:S02]  /*0400*/  IADD3 R23, PT, PT, R27, R28, RZ ;  /* 0x0000001c1b177210 */ /* 0x000fe40007ffe0ff */
[----:B------:R-:W-:Y:S01]  /*0410*/  LOP3.LUT R27, R26, 0xc0, RZ, 0xc0, !PT ;  /* 0x000000c01a1b7812 */ /* 0x000fe200078ec0ff */
[----:B------:R-:W-:Y:S01]  /*0420*/  VIADD R35, R21, 0x40 ;  /* 0x0000004015237836 */ /* 0x000fe20000000000 */
[C---:B------:R-:W-:Y:S01]  /*0430*/  IADD3 R33, PT, PT, R28.reuse, R25, RZ ;  /* 0x000000191c217210 */ /* 0x040fe20007ffe0ff */
[--C-:B------:R-:W-:Y:S01]  /*0440*/  IMAD.WIDE.U32 R22, R23, 0x2, R4.reuse ;  /* 0x0000000217167825 */ /* 0x100fe200078e0004 */
[C---:B------:R-:W-:Y:S02]  /*0450*/  IADD3 R29, PT, PT, R21.reuse, 0x20, RZ ;  /* 0x00000020151d7810 */ /* 0x040fe40007ffe0ff */
[----:B------:R-:W-:Y:S01]  /*0460*/  IADD3 R31, PT, PT, R28, R27, RZ ;  /* 0x0000001b1c1f7210 */ /* 0x000fe20007ffe0ff */
[----:B------:R-:W-:Y:S01]  /*0470*/  IMAD.WIDE.U32 R24, R21, 0x2, R4 ;  /* 0x0000000215187825 */ /* 0x000fe200078e0004 */
[----:B------:R-:W-:-:S02]  /*0480*/  ISETP.NE.AND P0, PT, R7, 0x80, PT ;  /* 0x000000800700780c */ /* 0x000fc40003f05270 */
[----:B------:R-:W-:Y:S01]  /*0490*/  IADD3 R21, PT, PT, R21, 0x60, RZ ;  /* 0x0000006015157810 */ /* 0x000fe20007ffe0ff */
[C---:B------:R-:W-:Y:S01]  /*04a0*/  IMAD.WIDE.U32 R26, R33.reuse, 0x2, R4 ;  /* 0x00000002211a7825 */ /* 0x040fe200078e0004 */
[----:B------:R-:W-:-:S03]  /*04b0*/  IADD3 R33, PT, PT, R33, 0x40, RZ ;  /* 0x0000004021217810 */ /* 0x000fc60007ffe0ff */
[----:B------:R-:W-:-:S04]  /*04c0*/  IMAD.WIDE.U32 R28, R29, 0x2, R4 ;  /* 0x000000021d1c7825 */ /* 0x000fc800078e0004 */
[--C-:B------:R-:W-:Y:S01]  /*04d0*/  IMAD.WIDE.U32 R30, R31, 0x2, R4.reuse ;  /* 0x000000021f1e7825 */ /* 0x100fe200078e0004 */
[----:B--2---:R-:W-:Y:S04]  /*04e0*/  STG.E.U16 desc[UR4][R22.64], R8 ;  /* 0x0000000816007986 */ /* 0x004fe8000c101504 */
[----:B---3--:R0:W-:Y:S04]  /*04f0*/  STG.E.U16 desc[UR4][R22.64+0x400], R9 ;  /* 0x0004000916007986 */ /* 0x0081e8000c101504 */
[----:B-----5:R-:W-:Y:S04]  /*0500*/  STG.E.U16 desc[UR4][R24.64], R10 ;  /* 0x0000000a18007986 */ /* 0x020fe8000c101504 */
[----:B------:R-:W-:Y:S01]  /*0510*/  STG.E.U16 desc[UR4][R24.64+0x400], R12 ;  /* 0x0004000c18007986 */ /* 0x000fe2000c101504 */
[----:B0-----:R-:W-:-:S03]  /*0520*/  IMAD.WIDE.U32 R8, R35, 0x2, R4 ;  /* 0x0000000223087825 */ /* 0x001fc600078e0004 */
[----:B------:R0:W-:Y:S01]  /*0530*/  STG.E.U16 desc[UR4][R26.64], R13 ;  /* 0x0000000d1a007986 */ /* 0x0001e2000c101504 */
[----:B------:R-:W-:-:S03]  /*0540*/  IMAD.WIDE.U32 R22, R33, 0x2, R4 ;  /* 0x0000000221167825 */ /* 0x000fc600078e0004 */
[----:B------:R1:W-:Y:S04]  /*0550*/  STG.E.U16 desc[UR4][R26.64+0x400], R20 ;  /* 0x000400141a007986 */ /* 0x0003e8000c101504 */
[----:B------:R1:W-:Y:S01]  /*0560*/  STG.E.U16 desc[UR4][R28.64], R19 ;  /* 0x000000131c007986 */ /* 0x0003e2000c101504 */
[----:B0-----:R-:W-:-:S03]  /*0570*/  IMAD.WIDE.U32 R12, R21, 0x2, R4 ;  /* 0x00000002150c7825 */ /* 0x001fc600078e0004 */
[----:B------:R1:W-:Y:S04]  /*0580*/  STG.E.U16 desc[UR4][R28.64+0x400], R16 ;  /* 0x000400101c007986 */ /* 0x0003e8000c101504 */
[----:B------:R1:W-:Y:S04]  /*0590*/  STG.E.U16 desc[UR4][R30.64], R14 ;  /* 0x0000000e1e007986 */ /* 0x0003e8000c101504 */
[----:B------:R1:W-:Y:S04]  /*05a0*/  STG.E.U16 desc[UR4][R30.64+0x400], R15 ;  /* 0x0004000f1e007986 */ /* 0x0003e8000c101504 */
[----:B------:R1:W-:Y:S04]  /*05b0*/  STG.E.U16 desc[UR4][R8.64], R11 ;  /* 0x0000000b08007986 */ /* 0x0003e8000c101504 */
[----:B------:R1:W-:Y:S04]  /*05c0*/  STG.E.U16 desc[UR4][R8.64+0x400], R18 ;  /* 0x0004001208007986 */ /* 0x0003e8000c101504 */
[----:B------:R1:W-:Y:S04]  /*05d0*/  STG.E.U16 desc[UR4][R22.64], R17 ;  /* 0x0000001116007986 */ /* 0x0003e8000c101504 */
[----:B------:R1:W-:Y:S04]  /*05e0*/  STG.E.U16 desc[UR4][R22.64+0x400], R37 ;  /* 0x0004002516007986 */ /* 0x0003e8000c101504 */
[----:B------:R1:W-:Y:S04]  /*05f0*/  STG.E.U16 desc[UR4][R12.64], R39 ;  /* 0x000000270c007986 */ /* 0x0003e8000c101504 */
[----:B------:R1:W-:Y:S01]  /*0600*/  STG.E.U16 desc[UR4][R12.64+0x400], R41 ;  /* 0x000400290c007986 */ /* 0x0003e2000c101504 */
[----:B------:R-:W-:Y:S05]  /*0610*/  @P0 BRA `(.L_x_0) ;  /* 0xfffffff800c80947 */ /* 0x000fea000383ffff */
[----:B------:R-:W-:Y:S05]  /*0620*/  EXIT ;  /* 0x000000000000794d */ /* 0x000fea0003800000 */
.L_x_1:
[----:B------:R-:W-:-:S00]  /*0630*/  BRA `(.L_x_1) ;  /* 0xfffffffc00fc7947 */ /* 0x000fc0000383ffff */
[----:B------:R-:W-:-:S00]  /*0640*/  NOP ;  /* 0x0000000000007918 */ /* 0x000fc00000000000 */
        /* <DEDUP_REMOVED lines=11> */
.L_x_2:


//--------------------- .nv.shared.reserved.0     --------------------------
	.section	.nv.shared.reserved.0,"aw",@nobits
	.weak		__nv_reservedSMEM_offset_0_alias
	.size		__nv_reservedSMEM_offset_0_alias, 0, 64
	.other		__nv_reservedSMEM_offset_0_alias,@"STO_CUDA_RESERVED_SHARED STV_DEFAULT"
__nv_reservedSMEM_offset_0_alias:
	.zero		0
	.zero		64


//--------------------- .nv.constant0.template_op_kernel0 --------------------------
	.section	.nv.constant0.template_op_kernel0,"a",@progbits
	.sectionflags	@""
	.align	4
.nv.constant0.template_op_kernel0:
	.zero		912


//--------------------- SYMBOLS --------------------------

	.type		.nv.reservedSmem.offset0,@object
	.size		.nv.reservedSmem.offset0,0x4
